//
// Generated by NVIDIA NVVM Compiler
//
// Compiler Build ID: CL-36424714
// Cuda compilation tools, release 13.0, V13.0.88
// Based on NVVM 20.0.0
//

.version 9.0
.target sm_100
.address_size 64

	// .globl	_Z11m_overwriteiPPPdS1_
.extern .func  (.param .b32 func_retval0) vprintf
(
	.param .b64 vprintf_param_0,
	.param .b64 vprintf_param_1
)
;
.global .align 1 .b8 $str[12] = {73, 39, 109, 32, 104, 101, 114, 101, 33, 32, 10};

.visible .entry _Z11m_overwriteiPPPdS1_(
	.param .u32 _Z11m_overwriteiPPPdS1__param_0,
	.param .u64 .ptr .align 1 _Z11m_overwriteiPPPdS1__param_1,
	.param .u64 .ptr .align 1 _Z11m_overwriteiPPPdS1__param_2
)
{
	.reg .pred 	%p<11>;
	.reg .b32 	%r<35>;
	.reg .b64 	%rd<141>;
	.reg .b64 	%fd<16>;

	ld.param.u32 	%r20, [_Z11m_overwriteiPPPdS1__param_0];
	ld.param.u64 	%rd7, [_Z11m_overwriteiPPPdS1__param_1];
	ld.param.u64 	%rd8, [_Z11m_overwriteiPPPdS1__param_2];
	mov.u64 	%rd9, $str;
	cvta.global.u64 	%rd10, %rd9;
	{ // callseq 0, 0
	.param .b64 param0;
	st.param.b64 	[param0], %rd10;
	.param .b64 param1;
	st.param.b64 	[param1], 0;
	.param .b32 retval0;
	call.uni (retval0), 
	vprintf, 
	(
	param0, 
	param1
	);
	ld.param.b32 	%r21, [retval0];
	} // callseq 0
	setp.lt.s32 	%p1, %r20, 1;
	@%p1 bra 	$L__BB0_17;
	and.b32  	%r1, %r20, 7;
	add.s32 	%r2, %r1, -1;
	and.b32  	%r3, %r20, 3;
	and.b32  	%r4, %r20, 1;
	and.b32  	%r24, %r20, 2147483640;
	neg.s32 	%r5, %r24;
	cvta.to.global.u64 	%rd1, %rd7;
	cvta.to.global.u64 	%rd2, %rd8;
	mov.b32 	%r28, 1;
$L__BB0_2:
	mul.wide.u32 	%rd11, %r28, 8;
	add.s64 	%rd3, %rd1, %rd11;
	add.s64 	%rd4, %rd2, %rd11;
	mov.b32 	%r29, 1;
$L__BB0_3:
	mov.u32 	%r7, %r29;
	setp.lt.u32 	%p2, %r20, 8;
	mov.b32 	%r33, 1;
	@%p2 bra 	$L__BB0_7;
	mov.b32 	%r30, 0;
	mov.b64 	%rd140, 0;
	mov.u32 	%r31, %r5;
$L__BB0_5:
	.pragma "nounroll";
	ld.global.u64 	%rd13, [%rd3];
	mul.wide.u32 	%rd14, %r7, 8;
	add.s64 	%rd15, %rd13, %rd14;
	ld.u64 	%rd16, [%rd15];
	add.s64 	%rd17, %rd16, %rd140;
	ld.f64 	%fd1, [%rd17+8];
	ld.global.u64 	%rd18, [%rd4];
	add.s64 	%rd19, %rd18, %rd14;
	ld.u64 	%rd20, [%rd19];
	add.s64 	%rd21, %rd20, %rd140;
	st.f64 	[%rd21+8], %fd1;
	ld.global.u64 	%rd22, [%rd3];
	add.s64 	%rd23, %rd22, %rd14;
	ld.u64 	%rd24, [%rd23];
	add.s64 	%rd25, %rd24, %rd140;
	ld.f64 	%fd2, [%rd25+16];
	ld.global.u64 	%rd26, [%rd4];
	add.s64 	%rd27, %rd26, %rd14;
	ld.u64 	%rd28, [%rd27];
	add.s64 	%rd29, %rd28, %rd140;
	st.f64 	[%rd29+16], %fd2;
	ld.global.u64 	%rd30, [%rd3];
	add.s64 	%rd31, %rd30, %rd14;
	ld.u64 	%rd32, [%rd31];
	add.s64 	%rd33, %rd32, %rd140;
	ld.f64 	%fd3, [%rd33+24];
	ld.global.u64 	%rd34, [%rd4];
	add.s64 	%rd35, %rd34, %rd14;
	ld.u64 	%rd36, [%rd35];
	add.s64 	%rd37, %rd36, %rd140;
	st.f64 	[%rd37+24], %fd3;
	ld.global.u64 	%rd38, [%rd3];
	add.s64 	%rd39, %rd38, %rd14;
	ld.u64 	%rd40, [%rd39];
	add.s64 	%rd41, %rd40, %rd140;
	ld.f64 	%fd4, [%rd41+32];
	ld.global.u64 	%rd42, [%rd4];
	add.s64 	%rd43, %rd42, %rd14;
	ld.u64 	%rd44, [%rd43];
	add.s64 	%rd45, %rd44, %rd140;
	st.f64 	[%rd45+32], %fd4;
	ld.global.u64 	%rd46, [%rd3];
	add.s64 	%rd47, %rd46, %rd14;
	ld.u64 	%rd48, [%rd47];
	add.s64 	%rd49, %rd48, %rd140;
	ld.f64 	%fd5, [%rd49+40];
	ld.global.u64 	%rd50, [%rd4];
	add.s64 	%rd51, %rd50, %rd14;
	ld.u64 	%rd52, [%rd51];
	add.s64 	%rd53, %rd52, %rd140;
	st.f64 	[%rd53+40], %fd5;
	ld.global.u64 	%rd54, [%rd3];
	add.s64 	%rd55, %rd54, %rd14;
	ld.u64 	%rd56, [%rd55];
	add.s64 	%rd57, %rd56, %rd140;
	ld.f64 	%fd6, [%rd57+48];
	ld.global.u64 	%rd58, [%rd4];
	add.s64 	%rd59, %rd58, %rd14;
	ld.u64 	%rd60, [%rd59];
	add.s64 	%rd61, %rd60, %rd140;
	st.f64 	[%rd61+48], %fd6;
	ld.global.u64 	%rd62, [%rd3];
	add.s64 	%rd63, %rd62, %rd14;
	ld.u64 	%rd64, [%rd63];
	add.s64 	%rd65, %rd64, %rd140;
	ld.f64 	%fd7, [%rd65+56];
	ld.global.u64 	%rd66, [%rd4];
	add.s64 	%rd67, %rd66, %rd14;
	ld.u64 	%rd68, [%rd67];
	add.s64 	%rd69, %rd68, %rd140;
	st.f64 	[%rd69+56], %fd7;
	ld.global.u64 	%rd70, [%rd3];
	add.s64 	%rd71, %rd70, %rd14;
	ld.u64 	%rd72, [%rd71];
	add.s64 	%rd73, %rd72, %rd140;
	ld.f64 	%fd8, [%rd73+64];
	ld.global.u64 	%rd74, [%rd4];
	add.s64 	%rd75, %rd74, %rd14;
	ld.u64 	%rd76, [%rd75];
	add.s64 	%rd77, %rd76, %rd140;
	st.f64 	[%rd77+64], %fd8;
	add.s32 	%r31, %r31, 8;
	add.s32 	%r30, %r30, 8;
	add.s64 	%rd140, %rd140, 64;
	setp.ne.s32 	%p3, %r31, 0;
	@%p3 bra 	$L__BB0_5;
	add.s32 	%r33, %r30, 1;
$L__BB0_7:
	setp.eq.s32 	%p4, %r1, 0;
	@%p4 bra 	$L__BB0_15;
	setp.lt.u32 	%p5, %r2, 3;
	@%p5 bra 	$L__BB0_10;
	ld.global.u64 	%rd78, [%rd3];
	mul.wide.u32 	%rd79, %r7, 8;
	add.s64 	%rd80, %rd78, %rd79;
	ld.u64 	%rd81, [%rd80];
	mul.wide.u32 	%rd82, %r33, 8;
	add.s64 	%rd83, %rd81, %rd82;
	ld.f64 	%fd9, [%rd83];
	ld.global.u64 	%rd84, [%rd4];
	add.s64 	%rd85, %rd84, %rd79;
	ld.u64 	%rd86, [%rd85];
	add.s64 	%rd87, %rd86, %rd82;
	st.f64 	[%rd87], %fd9;
	ld.global.u64 	%rd88, [%rd3];
	add.s64 	%rd89, %rd88, %rd79;
	ld.u64 	%rd90, [%rd89];
	add.s64 	%rd91, %rd90, %rd82;
	ld.f64 	%fd10, [%rd91+8];
	ld.global.u64 	%rd92, [%rd4];
	add.s64 	%rd93, %rd92, %rd79;
	ld.u64 	%rd94, [%rd93];
	add.s64 	%rd95, %rd94, %rd82;
	st.f64 	[%rd95+8], %fd10;
	ld.global.u64 	%rd96, [%rd3];
	add.s64 	%rd97, %rd96, %rd79;
	ld.u64 	%rd98, [%rd97];
	add.s64 	%rd99, %rd98, %rd82;
	ld.f64 	%fd11, [%rd99+16];
	ld.global.u64 	%rd100, [%rd4];
	add.s64 	%rd101, %rd100, %rd79;
	ld.u64 	%rd102, [%rd101];
	add.s64 	%rd103, %rd102, %rd82;
	st.f64 	[%rd103+16], %fd11;
	ld.global.u64 	%rd104, [%rd3];
	add.s64 	%rd105, %rd104, %rd79;
	ld.u64 	%rd106, [%rd105];
	add.s64 	%rd107, %rd106, %rd82;
	ld.f64 	%fd12, [%rd107+24];
	ld.global.u64 	%rd108, [%rd4];
	add.s64 	%rd109, %rd108, %rd79;
	ld.u64 	%rd110, [%rd109];
	add.s64 	%rd111, %rd110, %rd82;
	st.f64 	[%rd111+24], %fd12;
	add.s32 	%r33, %r33, 4;
$L__BB0_10:
	setp.eq.s32 	%p6, %r3, 0;
	@%p6 bra 	$L__BB0_15;
	setp.eq.s32 	%p7, %r3, 1;
	@%p7 bra 	$L__BB0_13;
	ld.global.u64 	%rd112, [%rd3];
	mul.wide.u32 	%rd113, %r7, 8;
	add.s64 	%rd114, %rd112, %rd113;
	ld.u64 	%rd115, [%rd114];
	mul.wide.u32 	%rd116, %r33, 8;
	add.s64 	%rd117, %rd115, %rd116;
	ld.f64 	%fd13, [%rd117];
	ld.global.u64 	%rd118, [%rd4];
	add.s64 	%rd119, %rd118, %rd113;
	ld.u64 	%rd120, [%rd119];
	add.s64 	%rd121, %rd120, %rd116;
	st.f64 	[%rd121], %fd13;
	ld.global.u64 	%rd122, [%rd3];
	add.s64 	%rd123, %rd122, %rd113;
	ld.u64 	%rd124, [%rd123];
	add.s64 	%rd125, %rd124, %rd116;
	ld.f64 	%fd14, [%rd125+8];
	ld.global.u64 	%rd126, [%rd4];
	add.s64 	%rd127, %rd126, %rd113;
	ld.u64 	%rd128, [%rd127];
	add.s64 	%rd129, %rd128, %rd116;
	st.f64 	[%rd129+8], %fd14;
	add.s32 	%r33, %r33, 2;
$L__BB0_13:
	setp.eq.s32 	%p8, %r4, 0;
	@%p8 bra 	$L__BB0_15;
	ld.global.u64 	%rd130, [%rd3];
	mul.wide.u32 	%rd131, %r7, 8;
	add.s64 	%rd132, %rd130, %rd131;
	ld.u64 	%rd133, [%rd132];
	mul.wide.u32 	%rd134, %r33, 8;
	add.s64 	%rd135, %rd133, %rd134;
	ld.f64 	%fd15, [%rd135];
	ld.global.u64 	%rd136, [%rd4];
	add.s64 	%rd137, %rd136, %rd131;
	ld.u64 	%rd138, [%rd137];
	add.s64 	%rd139, %rd138, %rd134;
	st.f64 	[%rd139], %fd15;
$L__BB0_15:
	add.s32 	%r29, %r7, 1;
	setp.ne.s32 	%p9, %r7, %r20;
	@%p9 bra 	$L__BB0_3;
	add.s32 	%r19, %r28, 1;
	setp.ne.s32 	%p10, %r28, %r20;
	mov.u32 	%r28, %r19;
	@%p10 bra 	$L__BB0_2;
$L__BB0_17:
	ret;

}


// ===== COMPILED SASS (sm_100) =====

	.target	sm_100

	.elftype	@"ET_EXEC"


//--------------------- .note.nv.tkinfo           --------------------------
	.section	.note.nv.tkinfo,"",@"SHT_NOTE"
	.sectionflags	@"SHF_NOTE_NV_TKINFO"
	.tkinfo
        /*0018*/ 	.word	0x00000002
        /*0030*/ 	.string	""
        /*0030*/ 	.string	"ptxas"
        /*0030*/ 	.string	"Cuda compilation tools, release 13.0, V13.0.88"
        /*0030*/ 	.string	"Build cuda_13.0.r13.0/compiler.36424714_0"
        /*0030*/ 	.string	"-arch sm_100 -m 64 "



//--------------------- .note.nv.cuinfo           --------------------------
	.section	.note.nv.cuinfo,"",@"SHT_NOTE"
	.sectionflags	@"SHF_NOTE_NV_CUINFO"
        /*0018*/ 	.short	0x0002
        /*001a*/ 	.short	0x0064
        /*001c*/ 	.short	0x0082
	.zero		2


//--------------------- .nv.info                  --------------------------
	.section	.nv.info,"",@"SHT_CUDA_INFO"
	.align	4


	//----- nvinfo : EIATTR_REGCOUNT
	.align		4
        /*0000*/ 	.byte	0x04, 0x2f
        /*0002*/ 	.short	(.L_2 - .L_1)
	.align		4
.L_1:
        /*0004*/ 	.word	index@(_Z11m_overwriteiPPPdS1_)
        /*0008*/ 	.word	0x0000001e


	//----- nvinfo : EIATTR_FRAME_SIZE
	.align		4
.L_2:
        /*000c*/ 	.byte	0x04, 0x11
        /*000e*/ 	.short	(.L_4 - .L_3)
	.align		4
.L_3:
        /*0010*/ 	.word	index@(_Z11m_overwriteiPPPdS1_)
        /*0014*/ 	.word	0x00000000


	//----- nvinfo : EIATTR_MIN_STACK_SIZE
	.align		4
.L_4:
        /*0018*/ 	.byte	0x04, 0x12
        /*001a*/ 	.short	(.L_6 - .L_5)
	.align		4
.L_5:
        /*001c*/ 	.word	index@(_Z11m_overwriteiPPPdS1_)
        /*0020*/ 	.word	0x00000000
.L_6:


//--------------------- .nv.compat                --------------------------
	.section	.nv.compat,"",@"SHT_CUDA_COMPAT_INFO"
	.align	4
        /*0000*/ 	.byte	0x02, 0x09, 0x00, 0x00, 0x02, 0x02, 0x01, 0x00, 0x02, 0x05, 0x05, 0x00, 0x03, 0x07, 0x01, 0x01
        /*0010*/ 	.byte	0x02, 0x03, 0x00, 0x00, 0x02, 0x06, 0x01, 0x00, 0x04, 0x0b, 0x08, 0x00, 0x09, 0x00, 0x00, 0x00
        /*0020*/ 	.byte	0x00, 0x00, 0x00, 0x00


//--------------------- .nv.info._Z11m_overwriteiPPPdS1_ --------------------------
	.section	.nv.info._Z11m_overwriteiPPPdS1_,"",@"SHT_CUDA_INFO"
	.sectionflags	@""
	.align	4


	//----- nvinfo : EIATTR_CUDA_API_VERSION
	.align		4
        /*0000*/ 	.byte	0x04, 0x37
        /*0002*/ 	.short	(.L_8 - .L_7)
.L_7:
        /*0004*/ 	.word	0x00000082


	//----- nvinfo : EIATTR_KPARAM_INFO
	.align		4
.L_8:
        /*0008*/ 	.byte	0x04, 0x17
        /*000a*/ 	.short	(.L_10 - .L_9)
.L_9:
        /*000c*/ 	.word	0x00000000
        /*0010*/ 	.short	0x0002
        /*0012*/ 	.short	0x0010
        /*0014*/ 	.byte	0x00, 0xf5, 0x21, 0x00


	//----- nvinfo : EIATTR_KPARAM_INFO
	.align		4
.L_10:
        /*0018*/ 	.byte	0x04, 0x17
        /*001a*/ 	.short	(.L_12 - .L_11)
.L_11:
        /*001c*/ 	.word	0x00000000
        /*0020*/ 	.short	0x0001
        /*0022*/ 	.short	0x0008
        /*0024*/ 	.byte	0x00, 0xf5, 0x21, 0x00


	//----- nvinfo : EIATTR_KPARAM_INFO
	.align		4
.L_12:
        /*0028*/ 	.byte	0x04, 0x17
        /*002a*/ 	.short	(.L_14 - .L_13)
.L_13:
        /*002c*/ 	.word	0x00000000
        /*0030*/ 	.short	0x0000
        /*0032*/ 	.short	0x0000
        /*0034*/ 	.byte	0x00, 0xf0, 0x11, 0x00


	//----- nvinfo : EIATTR_SPARSE_MMA_MASK
	.align		4
.L_14:
        /*0038*/ 	.byte	0x03, 0x50
        /*003a*/ 	.short	0x0000


	//----- nvinfo : EIATTR_MAXREG_COUNT
	.align		4
        /*003c*/ 	.byte	0x03, 0x1b
        /*003e*/ 	.short	0x00ff


	//----- nvinfo : EIATTR_EXTERNS
	.align		4
        /*0040*/ 	.byte	0x04, 0x0f
        /*0042*/ 	.short	(.L_16 - .L_15)


	//   ....[0]....
	.align		4
.L_15:
        /*0044*/ 	.word	index@(vprintf)


	//----- nvinfo : EIATTR_MERCURY_ISA_VERSION
	.align		4
.L_16:
        /*0048*/ 	.byte	0x03, 0x5f
        /*004a*/ 	.short	0x0101


	//----- nvinfo : EIATTR_VRC_CTA_INIT_COUNT
	.align		4
        /*004c*/ 	.byte	0x02, 0x4a
	.zero		1
	.zero		1


	//----- nvinfo : EIATTR_SYSCALL_OFFSETS
	.align		4
        /*0050*/ 	.byte	0x04, 0x46
        /*0052*/ 	.short	(.L_18 - .L_17)


	//   ....[0]....
.L_17:
        /*0054*/ 	.word	0x00000080


	//----- nvinfo : EIATTR_EXIT_INSTR_OFFSETS
	.align		4
.L_18:
        /*0058*/ 	.byte	0x04, 0x1c
        /*005a*/ 	.short	(.L_20 - .L_19)


	//   ....[0]....
.L_19:
        /*005c*/ 	.word	0x000000b0


	//   ....[1]....
        /*0060*/ 	.word	0x00000f30


	//----- nvinfo : EIATTR_CRS_STACK_SIZE
	.align		4
.L_20:
        /*0064*/ 	.byte	0x04, 0x1e
        /*0066*/ 	.short	(.L_22 - .L_21)
.L_21:
        /*0068*/ 	.word	0x00000000


	//----- nvinfo : EIATTR_CBANK_PARAM_SIZE
	.align		4
.L_22:
        /*006c*/ 	.byte	0x03, 0x19
        /*006e*/ 	.short	0x0018


	//----- nvinfo : EIATTR_PARAM_CBANK
	.align		4
        /*0070*/ 	.byte	0x04, 0x0a
        /*0072*/ 	.short	(.L_24 - .L_23)
	.align		4
.L_23:
        /*0074*/ 	.word	index@(.nv.constant0._Z11m_overwriteiPPPdS1_)
        /*0078*/ 	.short	0x0380
        /*007a*/ 	.short	0x0018


	//----- nvinfo : EIATTR_SW_WAR
	.align		4
.L_24:
        /*007c*/ 	.byte	0x04, 0x36
        /*007e*/ 	.short	(.L_26 - .L_25)
.L_25:
        /*0080*/ 	.word	0x00000008
.L_26:


//--------------------- .nv.callgraph             --------------------------
	.section	.nv.callgraph,"",@"SHT_CUDA_CALLGRAPH"
	.align	4
	.sectionentsize	8
	.align		4
        /*0000*/ 	.word	0x00000000
	.align		4
        /*0004*/ 	.word	0xffffffff
	.align		4
        /*0008*/ 	.word	index@(_Z11m_overwriteiPPPdS1_)
	.align		4
        /*000c*/ 	.word	index@(vprintf)
	.align		4
        /*0010*/ 	.word	0x00000000
	.align		4
        /*0014*/ 	.word	0xfffffffe
	.align		4
        /*0018*/ 	.word	0x00000000
	.align		4
        /*001c*/ 	.word	0xfffffffd
	.align		4
        /*0020*/ 	.word	0x00000000
	.align		4
        /*0024*/ 	.word	0xfffffffc


//--------------------- .nv.constant4             --------------------------
	.section	.nv.constant4,"a",@progbits
	.align	8
	.align		8
.nv.constant4:
        /*0000*/ 	.dword	vprintf
	.align		8
        /*0008*/ 	.dword	$str


//--------------------- .text._Z11m_overwriteiPPPdS1_ --------------------------
	.section	.text._Z11m_overwriteiPPPdS1_,"ax",@progbits
	.align	128
        .global         _Z11m_overwriteiPPPdS1_
        .type           _Z11m_overwriteiPPPdS1_,@function
        .size           _Z11m_overwriteiPPPdS1_,(.L_x_11 - _Z11m_overwriteiPPPdS1_)
        .other          _Z11m_overwriteiPPPdS1_,@"STO_CUDA_ENTRY STV_DEFAULT"
_Z11m_overwriteiPPPdS1_:
.text._Z11m_overwriteiPPPdS1_:
[----:B------:R-:W0:Y:S01]  /*0000*/  LDC R1, c[0x0][0x37c] ;  /* 0x0000df00ff017b82 */ /* 0x000e220000000800 */
[----:B------:R-:W-:Y:S01]  /*0010*/  MOV R0, 0x0 ;  /* 0x0000000000007802 */ /* 0x000fe20000000f00 */
[----:B------:R-:W1:Y:S01]  /*0020*/  LDCU.64 UR4, c[0x4][0x8] ;  /* 0x01000100ff0477ac */ /* 0x000e620008000a00 */
[----:B------:R-:W-:-:S05]  /*0030*/  CS2R R6, SRZ ;  /* 0x0000000000067805 */ /* 0x000fca000001ff00 */
[----:B------:R2:W3:Y:S01]  /*0040*/  LDC.64 R2, c[0x4][R0] ;  /* 0x0100000000027b82 */ /* 0x0004e20000000a00 */
[----:B-1----:R-:W-:Y:S02]  /*0050*/  IMAD.U32 R4, RZ, RZ, UR4 ;  /* 0x00000004ff047e24 */ /* 0x002fe4000f8e00ff */
[----:B--2---:R-:W-:-:S07]  /*0060*/  IMAD.U32 R5, RZ, RZ, UR5 ;  /* 0x00000005ff057e24 */ /* 0x004fce000f8e00ff */
[----:B------:R-:W-:-:S07]  /*0070*/  LEPC R20, `(.L_x_0) ;  /* 0x000000001014794e */ /* 0x000fce0000000000 */
[----:B0--3--:R-:W-:Y:S05]  /*0080*/  CALL.ABS.NOINC R2 ;  /* 0x0000000002007343 */ /* 0x009fea0003c00000 */
.L_x_0:
[----:B------:R-:W0:Y:S02]  /*0090*/  LDC R2, c[0x0][0x380] ;  /* 0x0000e000ff027b82 */ /* 0x000e240000000800 */
[----:B0-----:R-:W-:-:S13]  /*00a0*/  ISETP.GE.AND P0, PT, R2, 0x1, PT ;  /* 0x000000010200780c */ /* 0x001fda0003f06270 */
[----:B------:R-:W-:Y:S05]  /*00b0*/  @!P0 EXIT ;  /* 0x000000000000894d */ /* 0x000fea0003800000 */
[----:B------:R-:W0:Y:S01]  /*00c0*/  LDC.64 R10, c[0x0][0x358] ;  /* 0x0000d600ff0a7b82 */ /* 0x000e220000000a00 */
[C---:B------:R-:W-:Y:S02]  /*00d0*/  LOP3.LUT R0, R2.reuse, 0x7, RZ, 0xc0, !PT ;  /* 0x0000000702007812 */ /* 0x040fe400078ec0ff */
[----:B------:R-:W-:Y:S02]  /*00e0*/  LOP3.LUT R4, R2, 0x7ffffff8, RZ, 0xc0, !PT ;  /* 0x7ffffff802047812 */ /* 0x000fe400078ec0ff */
[----:B------:R-:W-:Y:S02]  /*00f0*/  IADD3 R3, PT, PT, R0, -0x1, RZ ;  /* 0xffffffff00037810 */ /* 0x000fe40007ffe0ff */
[----:B------:R-:W-:Y:S02]  /*0100*/  LOP3.LUT R2, R2, 0x3, RZ, 0xc0, !PT ;  /* 0x0000000302027812 */ /* 0x000fe400078ec0ff */
[----:B------:R-:W-:Y:S01]  /*0110*/  ISETP.GE.U32.AND P0, PT, R3, 0x3, PT ;  /* 0x000000030300780c */ /* 0x000fe20003f06070 */
[----:B------:R-:W-:Y:S01]  /*0120*/  IMAD.MOV.U32 R3, RZ, RZ, 0x1 ;  /* 0x00000001ff037424 */ /* 0x000fe200078e00ff */
[----:B------:R-:W-:-:S11]  /*0130*/  IADD3 R4, PT, PT, -R4, RZ, RZ ;  /* 0x000000ff04047210 */ /* 0x000fd60007ffe1ff */
.L_x_9:
[----:B-1----:R-:W1:Y:S01]  /*0140*/  LDC.64 R12, c[0x0][0x388] ;  /* 0x0000e200ff0c7b82 */ /* 0x002e620000000a00 */
[----:B--2---:R-:W2:Y:S01]  /*0150*/  LDCU UR4, c[0x0][0x380] ;  /* 0x00007000ff0477ac */ /* 0x004ea20008000800 */
[----:B------:R-:W-:Y:S01]  /*0160*/  BSSY.RECONVERGENT B0, `(.L_x_1) ;  /* 0x00000db000007945 */ /* 0x000fe20003800200 */
[----:B------:R-:W-:-:S05]  /*0170*/  IMAD.MOV.U32 R5, RZ, RZ, 0x1 ;  /* 0x00000001ff057424 */ /* 0x000fca00078e00ff */
[----:B---3--:R-:W3:Y:S01]  /*0180*/  LDC.64 R14, c[0x0][0x390] ;  /* 0x0000e400ff0e7b82 */ /* 0x008ee20000000a00 */
[C---:B--2---:R-:W-:Y:S01]  /*0190*/  ISETP.NE.AND P1, PT, R3.reuse, UR4, PT ;  /* 0x0000000403007c0c */ /* 0x044fe2000bf25270 */
[----:B-1----:R-:W-:-:S04]  /*01a0*/  IMAD.WIDE.U32 R12, R3, 0x8, R12 ;  /* 0x00000008030c7825 */ /* 0x002fc800078e000c */
[C---:B---3--:R-:W-:Y:S01]  /*01b0*/  IMAD.WIDE.U32 R14, R3.reuse, 0x8, R14 ;  /* 0x00000008030e7825 */ /* 0x048fe200078e000e */
[----:B----4-:R-:W-:-:S07]  /*01c0*/  IADD3 R3, PT, PT, R3, 0x1, RZ ;  /* 0x0000000103037810 */ /* 0x010fce0007ffe0ff */
.L_x_8:
[----:B-1----:R-:W1:Y:S01]  /*01d0*/  LDC R6, c[0x0][0x380] ;  /* 0x0000e000ff067b82 */ /* 0x002e620000000800 */
[----:B----4-:R-:W-:Y:S01]  /*01e0*/  IMAD.MOV.U32 R8, RZ, RZ, 0x1 ;  /* 0x00000001ff087424 */ /* 0x010fe200078e00ff */
[----:B-1----:R-:W-:-:S13]  /*01f0*/  ISETP.GE.U32.AND P2, PT, R6, 0x8, PT ;  /* 0x000000080600780c */ /* 0x002fda0003f46070 */
[----:B--23--:R-:W-:Y:S05]  /*0200*/  @!P2 BRA `(.L_x_2) ;  /* 0x0000000400c0a947 */ /* 0x00cfea0003800000 */
[----:B------:R-:W-:Y:S01]  /*0210*/  HFMA2 R7, -RZ, RZ, 0, 0 ;  /* 0x00000000ff077431 */ /* 0x000fe200000001ff */
[----:B------:R-:W-:Y:S01]  /*0220*/  BSSY.RECONVERGENT B1, `(.L_x_3) ;  /* 0x000006d000017945 */ /* 0x000fe20003800200 */
[----:B------:R-:W-:Y:S01]  /*0230*/  CS2R R8, SRZ ;  /* 0x0000000000087805 */ /* 0x000fe2000001ff00 */
[----:B------:R-:W-:-:S07]  /*0240*/  IMAD.MOV.U32 R22, RZ, RZ, R4 ;  /* 0x000000ffff167224 */ /* 0x000fce00078e0004 */
.L_x_4:
[----:B0-----:R-:W-:Y:S02]  /*0250*/  R2UR UR4, R10 ;  /* 0x000000000a0472ca */ /* 0x001fe400000e0000 */
[----:B------:R-:W-:-:S13]  /*0260*/  R2UR UR5, R11 ;  /* 0x000000000b0572ca */ /* 0x000fda00000e0000 */
[----:B------:R-:W2:Y:S01]  /*0270*/  LDG.E.64 R24, desc[UR4][R12.64] ;  /* 0x000000040c187981 */ /* 0x000ea2000c1e1b00 */
[----:B------:R-:W-:Y:S02]  /*0280*/  R2UR UR6, R10 ;  /* 0x000000000a0672ca */ /* 0x000fe400000e0000 */
[----:B------:R-:W-:-:S13]  /*0290*/  R2UR UR7, R11 ;  /* 0x000000000b0772ca */ /* 0x000fda00000e0000 */
[----:B-1----:R-:W3:Y:S01]  /*02a0*/  LDG.E.64 R16, desc[UR6][R14.64] ;  /* 0x000000060e107981 */ /* 0x002ee2000c1e1b00 */
[----:B--2---:R-:W-:-:S05]  /*02b0*/  IMAD.WIDE.U32 R24, R5, 0x8, R24 ;  /* 0x0000000805187825 */ /* 0x004fca00078e0018 */
[----:B------:R-:W2:Y:S01]  /*02c0*/  LD.E.64 R18, desc[UR4][R24.64] ;  /* 0x0000000418127980 */ /* 0x000ea2000c101b00 */
[----:B---3--:R-:W-:-:S06]  /*02d0*/  IMAD.WIDE.U32 R16, R5, 0x8, R16 ;  /* 0x0000000805107825 */ /* 0x008fcc00078e0010 */
[----:B------:R-:W3:Y:S01]  /*02e0*/  LD.E.64 R16, desc[UR6][R16.64] ;  /* 0x0000000610107980 */ /* 0x000ee2000c101b00 */
[----:B--2---:R-:W-:-:S04]  /*02f0*/  IADD3 R20, P2, PT, R18, R9, RZ ;  /* 0x0000000912147210 */ /* 0x004fc80007f5e0ff */
[----:B------:R-:W-:-:S06]  /*0300*/  IADD3.X R21, PT, PT, R19, R7, RZ, P2, !PT ;  /* 0x0000000713157210 */ /* 0x000fcc00017fe4ff */
[----:B------:R-:W2:Y:S01]  /*0310*/  LD.E.64 R20, desc[UR4][R20.64+0x8] ;  /* 0x0000080414147980 */ /* 0x000ea2000c101b00 */
[----:B---3--:R-:W-:-:S05]  /*0320*/  IADD3 R18, P2, PT, R16, R9, RZ ;  /* 0x0000000910127210 */ /* 0x008fca0007f5e0ff */
[----:B------:R-:W-:-:S05]  /*0330*/  IMAD.X R19, R17, 0x1, R7, P2 ;  /* 0x0000000111137824 */ /* 0x000fca00010e0607 */
[----:B--2---:R0:W-:Y:S04]  /*0340*/  ST.E.64 desc[UR4][R18.64+0x8], R20 ;  /* 0x0000081412007985 */ /* 0x0041e8000c101b04 */
[----:B------:R-:W2:Y:S04]  /*0350*/  LDG.E.64 R24, desc[UR6][R12.64] ;  /* 0x000000060c187981 */ /* 0x000ea8000c1e1b00 */
[----:B------:R-:W3:Y:S01]  /*0360*/  LDG.E.64 R16, desc[UR6][R14.64] ;  /* 0x000000060e107981 */ /* 0x000ee2000c1e1b00 */
[----:B--2---:R-:W-:-:S06]  /*0370*/  IMAD.WIDE.U32 R24, R5, 0x8, R24 ;  /* 0x0000000805187825 */ /* 0x004fcc00078e0018 */
[----:B------:R-:W0:Y:S01]  /*0380*/  LD.E.64 R24, desc[UR4][R24.64] ;  /* 0x0000000418187980 */ /* 0x000e22000c101b00 */
[----:B---3--:R-:W-:-:S06]  /*0390*/  IMAD.WIDE.U32 R16, R5, 0x8, R16 ;  /* 0x0000000805107825 */ /* 0x008fcc00078e0010 */
[----:B------:R-:W2:Y:S01]  /*03a0*/  LD.E.64 R16, desc[UR6][R16.64] ;  /* 0x0000000610107980 */ /* 0x000ea2000c101b00 */
[----:B0-----:R-:W-:-:S04]  /*03b0*/  IADD3 R20, P2, PT, R24, R9, RZ ;  /* 0x0000000918147210 */ /* 0x001fc80007f5e0ff */
[----:B------:R-:W-:-:S06]  /*03c0*/  IADD3.X R21, PT, PT, R25, R7, RZ, P2, !PT ;  /* 0x0000000719157210 */ /* 0x000fcc00017fe4ff */
[----:B------:R-:W3:Y:S01]  /*03d0*/  LD.E.64 R20, desc[UR4][R20.64+0x10] ;  /* 0x0000100414147980 */ /* 0x000ee2000c101b00 */
[----:B--2---:R-:W-:-:S05]  /*03e0*/  IADD3 R18, P2, PT, R16, R9, RZ ;  /* 0x0000000910127210 */ /* 0x004fca0007f5e0ff */
[----:B------:R-:W-:-:S05]  /*03f0*/  IMAD.X R19, R17, 0x1, R7, P2 ;  /* 0x0000000111137824 */ /* 0x000fca00010e0607 */
[----:B---3--:R0:W-:Y:S04]  /*0400*/  ST.E.64 desc[UR4][R18.64+0x10], R20 ;  /* 0x0000101412007985 */ /* 0x0081e8000c101b04 */
        /* <DEDUP_REMOVED lines=64> */
[----:B---3--:R-:W-:-:S05]  /*0810*/  IMAD.WIDE.U32 R26, R5, 0x8, R26 ;  /* 0x00000008051a7825 */ /* 0x008fca00078e001a */
[----:B------:R-:W2:Y:S01]  /*0820*/  LD.E.64 R16, desc[UR6][R26.64] ;  /* 0x000000061a107980 */ /* 0x000ea2000c101b00 */
[----:B0-----:R-:W-:-:S04]  /*0830*/  IADD3 R18, P2, PT, R24, R9, RZ ;  /* 0x0000000918127210 */ /* 0x001fc80007f5e0ff */
[----:B------:R-:W-:-:S06]  /*0840*/  IADD3.X R19, PT, PT, R25, R7, RZ, P2, !PT ;  /* 0x0000000719137210 */ /* 0x000fcc00017fe4ff */
[----:B------:R-:W3:Y:S01]  /*0850*/  LD.E.64 R18, desc[UR4][R18.64+0x40] ;  /* 0x0000400412127980 */ /* 0x000ee2000c101b00 */
[----:B--2---:R-:W-:Y:S01]  /*0860*/  IADD3 R16, P2, PT, R16, R9, RZ ;  /* 0x0000000910107210 */ /* 0x004fe20007f5e0ff */
[----:B------:R-:W-:Y:S01]  /*0870*/  VIADD R8, R8, 0x8 ;  /* 0x0000000808087836 */ /* 0x000fe20000000000 */
[----:B------:R-:W-:Y:S02]  /*0880*/  IADD3 R22, PT, PT, R22, 0x8, RZ ;  /* 0x0000000816167810 */ /* 0x000fe40007ffe0ff */
[----:B------:R-:W-:Y:S01]  /*0890*/  IADD3 R9, P3, PT, R9, 0x40, RZ ;  /* 0x0000004009097810 */ /* 0x000fe20007f7e0ff */
[----:B------:R-:W-:Y:S01]  /*08a0*/  IMAD.X R17, R17, 0x1, R7, P2 ;  /* 0x0000000111117824 */ /* 0x000fe200010e0607 */
[----:B------:R-:W-:Y:S02]  /*08b0*/  ISETP.NE.AND P2, PT, R22, RZ, PT ;  /* 0x000000ff1600720c */ /* 0x000fe40003f45270 */
[----:B------:R-:W-:Y:S02]  /*08c0*/  IADD3.X R7, PT, PT, RZ, R7, RZ, P3, !PT ;  /* 0x00000007ff077210 */ /* 0x000fe40001ffe4ff */
[----:B---3--:R1:W-:Y:S09]  /*08d0*/  ST.E.64 desc[UR4][R16.64+0x40], R18 ;  /* 0x0000401210007985 */ /* 0x0083f2000c101b04 */
[----:B------:R-:W-:Y:S05]  /*08e0*/  @P2 BRA `(.L_x_4) ;  /* 0xfffffff800582947 */ /* 0x000fea000383ffff */
[----:B------:R-:W-:Y:S05]  /*08f0*/  BSYNC.RECONVERGENT B1 ;  /* 0x0000000000017941 */ /* 0x000fea0003800200 */
.L_x_3:
[----:B------:R-:W-:-:S07]  /*0900*/  VIADD R8, R8, 0x1 ;  /* 0x0000000108087836 */ /* 0x000fce0000000000 */
.L_x_2:
[----:B------:R-:W-:-:S13]  /*0910*/  ISETP.NE.AND P2, PT, R0, RZ, PT ;  /* 0x000000ff0000720c */ /* 0x000fda0003f45270 */
[----:B------:R-:W-:Y:S05]  /*0920*/  @!P2 BRA `(.L_x_5) ;  /* 0x00000004006ca947 */ /* 0x000fea0003800000 */
[----:B------:R-:W-:Y:S01]  /*0930*/  ISETP.NE.AND P2, PT, R2, RZ, PT ;  /* 0x000000ff0200720c */ /* 0x000fe20003f45270 */
[----:B------:R-:W-:-:S12]  /*0940*/  @!P0 BRA `(.L_x_6) ;  /* 0x0000000000b48947 */ /* 0x000fd80003800000 */
[----:B0-----:R-:W-:Y:S02]  /*0950*/  R2UR UR4, R10 ;  /* 0x000000000a0472ca */ /* 0x001fe400000e0000 */
[----:B------:R-:W-:-:S13]  /*0960*/  R2UR UR5, R11 ;  /* 0x000000000b0572ca */ /* 0x000fda00000e0000 */
[----:B-1----:R-:W2:Y:S01]  /*0970*/  LDG.E.64 R16, desc[UR4][R12.64] ;  /* 0x000000040c107981 */ /* 0x002ea2000c1e1b00 */
[----:B------:R-:W-:Y:S02]  /*0980*/  R2UR UR6, R10 ;  /* 0x000000000a0672ca */ /* 0x000fe400000e0000 */
[----:B------:R-:W-:-:S13]  /*0990*/  R2UR UR7, R11 ;  /* 0x000000000b0772ca */ /* 0x000fda00000e0000 */
[----:B------:R-:W3:Y:S01]  /*09a0*/  LDG.E.64 R18, desc[UR6][R14.64] ;  /* 0x000000060e127981 */ /* 0x000ee2000c1e1b00 */
[----:B--2---:R-:W-:-:S06]  /*09b0*/  IMAD.WIDE.U32 R16, R5, 0x8, R16 ;  /* 0x0000000805107825 */ /* 0x004fcc00078e0010 */
[----:B------:R-:W2:Y:S01]  /*09c0*/  LD.E.64 R16, desc[UR4][R16.64] ;  /* 0x0000000410107980 */ /* 0x000ea2000c101b00 */
[----:B---3--:R-:W-:-:S06]  /*09d0*/  IMAD.WIDE.U32 R20, R5, 0x8, R18 ;  /* 0x0000000805147825 */ /* 0x008fcc00078e0012 */
[----:B------:R-:W3:Y:S01]  /*09e0*/  LD.E.64 R20, desc[UR6][R20.64] ;  /* 0x0000000614147980 */ /* 0x000ee2000c101b00 */
[----:B--2---:R-:W-:-:S06]  /*09f0*/  IMAD.WIDE.U32 R18, R8, 0x8, R16 ;  /* 0x0000000808127825 */ /* 0x004fcc00078e0010 */
[----:B------:R-:W2:Y:S01]  /*0a00*/  LD.E.64 R18, desc[UR4][R18.64] ;  /* 0x0000000412127980 */ /* 0x000ea2000c101b00 */
[----:B---3--:R-:W-:-:S05]  /*0a10*/  IMAD.WIDE.U32 R22, R8, 0x8, R20 ;  /* 0x0000000808167825 */ /* 0x008fca00078e0014 */
[----:B--2---:R0:W-:Y:S04]  /*0a20*/  ST.E.64 desc[UR4][R22.64], R18 ;  /* 0x0000001216007985 */ /* 0x0041e8000c101b04 */
[----:B------:R-:W2:Y:S04]  /*0a30*/  LDG.E.64 R16, desc[UR6][R12.64] ;  /* 0x000000060c107981 */ /* 0x000ea8000c1e1b00 */
[----:B------:R-:W3:Y:S01]  /*0a40*/  LDG.E.64 R24, desc[UR6][R14.64] ;  /* 0x000000060e187981 */ /* 0x000ee2000c1e1b00 */
[----:B--2---:R-:W-:-:S06]  /*0a50*/  IMAD.WIDE.U32 R16, R5, 0x8, R16 ;  /* 0x0000000805107825 */ /* 0x004fcc00078e0010 */
[----:B------:R-:W0:Y:S01]  /*0a60*/  LD.E.64 R16, desc[UR4][R16.64] ;  /* 0x0000000410107980 */ /* 0x000e22000c101b00 */
[----:B---3--:R-:W-:-:S06]  /*0a70*/  IMAD.WIDE.U32 R24, R5, 0x8, R24 ;  /* 0x0000000805187825 */ /* 0x008fcc00078e0018 */
[----:B------:R-:W2:Y:S01]  /*0a80*/  LD.E.64 R24, desc[UR6][R24.64] ;  /* 0x0000000618187980 */ /* 0x000ea2000c101b00 */
[----:B0-----:R-:W-:-:S06]  /*0a90*/  IMAD.WIDE.U32 R18, R8, 0x8, R16 ;  /* 0x0000000808127825 */ /* 0x001fcc00078e0010 */
[----:B------:R-:W3:Y:S01]  /*0aa0*/  LD.E.64 R18, desc[UR4][R18.64+0x8] ;  /* 0x0000080412127980 */ /* 0x000ee2000c101b00 */
[----:B--2---:R-:W-:-:S05]  /*0ab0*/  IMAD.WIDE.U32 R20, R8, 0x8, R24 ;  /* 0x0000000808147825 */ /* 0x004fca00078e0018 */
[----:B---3--:R0:W-:Y:S04]  /*0ac0*/  ST.E.64 desc[UR4][R20.64+0x8], R18 ;  /* 0x0000081214007985 */ /* 0x0081e8000c101b04 */
        /* <DEDUP_REMOVED lines=18> */
[C---:B--2---:R-:W-:Y:S01]  /*0bf0*/  IMAD.WIDE.U32 R20, R8.reuse, 0x8, R24 ;  /* 0x0000000808147825 */ /* 0x044fe200078e0018 */
[----:B------:R-:W-:-:S04]  /*0c00*/  IADD3 R8, PT, PT, R8, 0x4, RZ ;  /* 0x0000000408087810 */ /* 0x000fc80007ffe0ff */
[----:B---3--:R2:W-:Y:S03]  /*0c10*/  ST.E.64 desc[UR4][R20.64+0x18], R18 ;  /* 0x0000181214007985 */ /* 0x0085e6000c101b04 */
.L_x_6:
[----:B------:R-:W-:Y:S05]  /*0c20*/  @!P2 BRA `(.L_x_5) ;  /* 0x0000000000aca947 */ /* 0x000fea0003800000 */
[----:B------:R-:W-:Y:S02]  /*0c30*/  ISETP.NE.AND P2, PT, R2, 0x1, PT ;  /* 0x000000010200780c */ /* 0x000fe40003f45270 */
[----:B------:R-:W-:-:S11]  /*0c40*/  LOP3.LUT P3, RZ, R6, 0x1, RZ, 0xc0, !PT ;  /* 0x0000000106ff7812 */ /* 0x000fd6000786c0ff */
[----:B------:R-:W-:Y:S05]  /*0c50*/  @!P2 BRA `(.L_x_7) ;  /* 0x000000000064a947 */ /* 0x000fea0003800000 */
[----:B0-----:R-:W-:Y:S02]  /*0c60*/  R2UR UR4, R10 ;  /* 0x000000000a0472ca */ /* 0x001fe400000e0000 */
[----:B------:R-:W-:-:S13]  /*0c70*/  R2UR UR5, R11 ;  /* 0x000000000b0572ca */ /* 0x000fda00000e0000 */
[----:B-1----:R-:W3:Y:S01]  /*0c80*/  LDG.E.64 R16, desc[UR4][R12.64] ;  /* 0x000000040c107981 */ /* 0x002ee2000c1e1b00 */
[----:B------:R-:W-:Y:S02]  /*0c90*/  R2UR UR6, R10 ;  /* 0x000000000a0672ca */ /* 0x000fe400000e0000 */
[----:B------:R-:W-:-:S13]  /*0ca0*/  R2UR UR7, R11 ;  /* 0x000000000b0772ca */ /* 0x000fda00000e0000 */
[----:B--2---:R-:W2:Y:S01]  /*0cb0*/  LDG.E.64 R18, desc[UR6][R14.64] ;  /* 0x000000060e127981 */ /* 0x004ea2000c1e1b00 */
[----:B---3--:R-:W-:-:S06]  /*0cc0*/  IMAD.WIDE.U32 R16, R5, 0x8, R16 ;  /* 0x0000000805107825 */ /* 0x008fcc00078e0010 */
[----:B------:R-:W3:Y:S01]  /*0cd0*/  LD.E.64 R16, desc[UR4][R16.64] ;  /* 0x0000000410107980 */ /* 0x000ee2000c101b00 */
[----:B--2---:R-:W-:-:S06]  /*0ce0*/  IMAD.WIDE.U32 R20, R5, 0x8, R18 ;  /* 0x0000000805147825 */ /* 0x004fcc00078e0012 */
[----:B------:R-:W2:Y:S01]  /*0cf0*/  LD.E.64 R20, desc[UR6][R20.64] ;  /* 0x0000000614147980 */ /* 0x000ea2000c101b00 */
[----:B---3--:R-:W-:-:S06]  /*0d00*/  IMAD.WIDE.U32 R18, R8, 0x8, R16 ;  /* 0x0000000808127825 */ /* 0x008fcc00078e0010 */
        /* <DEDUP_REMOVED lines=11> */
[----:B--2---:R-:W-:-:S04]  /*0dc0*/  IMAD.WIDE.U32 R20, R8, 0x8, R24 ;  /* 0x0000000808147825 */ /* 0x004fc800078e0018 */
[----:B------:R-:W-:Y:S01]  /*0dd0*/  VIADD R8, R8, 0x2 ;  /* 0x0000000208087836 */ /* 0x000fe20000000000 */
[----:B---3--:R3:W-:Y:S06]  /*0de0*/  ST.E.64 desc[UR4][R20.64+0x8], R18 ;  /* 0x0000081214007985 */ /* 0x0087ec000c101b04 */
.L_x_7:
[----:B------:R-:W-:Y:S05]  /*0df0*/  @!P3 BRA `(.L_x_5) ;  /* 0x000000000038b947 */ /* 0x000fea0003800000 */
[----:B0-----:R-:W-:Y:S02]  /*0e00*/  R2UR UR4, R10 ;  /* 0x000000000a0472ca */ /* 0x001fe400000e0000 */
[----:B------:R-:W-:-:S13]  /*0e10*/  R2UR UR5, R11 ;  /* 0x000000000b0572ca */ /* 0x000fda00000e0000 */
[----:B-1----:R-:W4:Y:S01]  /*0e20*/  LDG.E.64 R16, desc[UR4][R12.64] ;  /* 0x000000040c107981 */ /* 0x002f22000c1e1b00 */
[----:B------:R-:W-:Y:S02]  /*0e30*/  R2UR UR6, R10 ;  /* 0x000000000a0672ca */ /* 0x000fe400000e0000 */
[----:B------:R-:W-:-:S13]  /*0e40*/  R2UR UR7, R11 ;  /* 0x000000000b0772ca */ /* 0x000fda00000e0000 */
[----:B--23--:R-:W2:Y:S01]  /*0e50*/  LDG.E.64 R18, desc[UR6][R14.64] ;  /* 0x000000060e127981 */ /* 0x00cea2000c1e1b00 */
[----:B----4-:R-:W-:-:S06]  /*0e60*/  IMAD.WIDE.U32 R16, R5, 0x8, R16 ;  /* 0x0000000805107825 */ /* 0x010fcc00078e0010 */
[----:B------:R-:W3:Y:S01]  /*0e70*/  LD.E.64 R16, desc[UR4][R16.64] ;  /* 0x0000000410107980 */ /* 0x000ee2000c101b00 */
[----:B--2---:R-:W-:-:S06]  /*0e80*/  IMAD.WIDE.U32 R20, R5, 0x8, R18 ;  /* 0x0000000805147825 */ /* 0x004fcc00078e0012 */
[----:B------:R-:W2:Y:S01]  /*0e90*/  LD.E.64 R20, desc[UR6][R20.64] ;  /* 0x0000000614147980 */ /* 0x000ea2000c101b00 */
[----:B---3--:R-:W-:-:S06]  /*0ea0*/  IMAD.WIDE.U32 R18, R8, 0x8, R16 ;  /* 0x0000000808127825 */ /* 0x008fcc00078e0010 */
[----:B------:R-:W3:Y:S01]  /*0eb0*/  LD.E.64 R18, desc[UR4][R18.64] ;  /* 0x0000000412127980 */ /* 0x000ee2000c101b00 */
[----:B--2---:R-:W-:-:S05]  /*0ec0*/  IMAD.WIDE.U32 R8, R8, 0x8, R20 ;  /* 0x0000000808087825 */ /* 0x004fca00078e0014 */
[----:B---3--:R4:W-:Y:S02]  /*0ed0*/  ST.E.64 desc[UR4][R8.64], R18 ;  /* 0x0000001208007985 */ /* 0x0089e4000c101b04 */
.L_x_5:
[C---:B------:R-:W-:Y:S02]  /*0ee0*/  ISETP.NE.AND P2, PT, R5.reuse, R6, PT ;  /* 0x000000060500720c */ /* 0x040fe40003f45270 */
[----:B------:R-:W-:-:S11]  /*0ef0*/  IADD3 R5, PT, PT, R5, 0x1, RZ ;  /* 0x0000000105057810 */ /* 0x000fd60007ffe0ff */
[----:B------:R-:W-:Y:S05]  /*0f00*/  @P2 BRA `(.L_x_8) ;  /* 0xfffffff000b02947 */ /* 0x000fea000383ffff */
[----:B------:R-:W-:Y:S05]  /*0f10*/  BSYNC.RECONVERGENT B0 ;  /* 0x0000000000007941 */ /* 0x000fea0003800200 */
.L_x_1:
[----:B------:R-:W-:Y:S05]  /*0f20*/  @P1 BRA `(.L_x_9) ;  /* 0xfffffff000841947 */ /* 0x000fea000383ffff */
[----:B------:R-:W-:Y:S05]  /*0f30*/  EXIT ;  /* 0x000000000000794d */ /* 0x000fea0003800000 */
.L_x_10:
[----:B------:R-:W-:-:S00]  /*0f40*/  BRA `(.L_x_10) ;  /* 0xfffffffc00fc7947 */ /* 0x000fc0000383ffff */
[----:B------:R-:W-:-:S00]  /*0f50*/  NOP ;  /* 0x0000000000007918 */ /* 0x000fc00000000000 */
        /* <DEDUP_REMOVED lines=10> */
.L_x_11:


//--------------------- .nv.global.init           --------------------------
	.section	.nv.global.init,"aw",@progbits
.nv.global.init:
	.type		$str,@object
	.size		$str,(.L_0 - $str)
$str:
        /*0000*/ 	.byte	0x49, 0x27, 0x6d, 0x20, 0x68, 0x65, 0x72, 0x65, 0x21, 0x20, 0x0a, 0x00
.L_0:


//--------------------- .nv.shared.reserved.0     --------------------------
	.section	.nv.shared.reserved.0,"aw",@nobits
	.weak		__nv_reservedSMEM_offset_0_alias
	.size		__nv_reservedSMEM_offset_0_alias, 0, 64
	.other		__nv_reservedSMEM_offset_0_alias,@"STO_CUDA_RESERVED_SHARED STV_DEFAULT"
__nv_reservedSMEM_offset_0_alias:
	.zero		0
	.zero		64


//--------------------- .nv.constant0._Z11m_overwriteiPPPdS1_ --------------------------
	.section	.nv.constant0._Z11m_overwriteiPPPdS1_,"a",@progbits
	.sectionflags	@""
	.align	4
.nv.constant0._Z11m_overwriteiPPPdS1_:
	.zero		920


//--------------------- SYMBOLS --------------------------

	.type		.nv.reservedSmem.offset0,@object
	.size		.nv.reservedSmem.offset0,0x4
	.type		vprintf,@function
